	.headerflags	@"EF_CUDA_TEXMODE_UNIFIED EF_CUDA_64BIT_ADDRESS EF_CUDA_ACCELERATORS EF_CUDA_SM90 EF_CUDA_VIRTUAL_SM(EF_CUDA_SM90)"
	.elftype	@"ET_EXEC"


//--------------------- .nv.info                  --------------------------
	.section	.nv.info,"",@"SHT_CUDA_INFO"
	.align	4


	//----- nvinfo : EIATTR_REGCOUNT
	.align		4
        /*0000*/ 	.byte	0x04, 0x2f
        /*0002*/ 	.short	(.L_3 - .L_2)
	.align		4
.L_2:
        /*0004*/ 	.word	index@(triton_poi_fused__native_batch_norm_legit_no_training_cat_relu_22)
        /*0008*/ 	.word	0x00000028


	//----- nvinfo : EIATTR_MIN_STACK_SIZE
	.align		4
.L_3:
        /*000c*/ 	.byte	0x04, 0x12
        /*000e*/ 	.short	(.L_5 - .L_4)
	.align		4
.L_4:
        /*0010*/ 	.word	index@(triton_poi_fused__native_batch_norm_legit_no_training_cat_relu_22)
        /*0014*/ 	.word	0x00000000


	//----- nvinfo : EIATTR_FRAME_SIZE
	.align		4
.L_5:
        /*0018*/ 	.byte	0x04, 0x11
        /*001a*/ 	.short	(.L_7 - .L_6)
	.align		4
.L_6:
        /*001c*/ 	.word	index@(triton_poi_fused__native_batch_norm_legit_no_training_cat_relu_22)
        /*0020*/ 	.word	0x00000000


	//----- nvinfo : EIATTR_MIN_STACK_SIZE
	.align		4
.L_7:
        /*0024*/ 	.byte	0x04, 0x12
        /*0026*/ 	.short	(.L_9 - .L_8)
	.align		4
.L_8:
        /*0028*/ 	.word	index@(triton_poi_fused__native_batch_norm_legit_no_training_cat_relu_22)
        /*002c*/ 	.word	0x00000000
.L_9:


//--------------------- .nv.info.triton_poi_fused__native_batch_norm_legit_no_training_cat_relu_22 --------------------------
	.section	.nv.info.triton_poi_fused__native_batch_norm_legit_no_training_cat_relu_22,"",@"SHT_CUDA_INFO"
	.sectionflags	@""
	.align	4


	//----- nvinfo : EIATTR_CUDA_API_VERSION
	.align		4
        /*0000*/ 	.byte	0x04, 0x37
        /*0002*/ 	.short	(.L_11 - .L_10)
.L_10:
        /*0004*/ 	.word	0x0000007c


	//----- nvinfo : EIATTR_KPARAM_INFO
	.align		4
.L_11:
        /*0008*/ 	.byte	0x04, 0x17
        /*000a*/ 	.short	(.L_13 - .L_12)
.L_12:
        /*000c*/ 	.word	0x00000000
        /*0010*/ 	.short	0x000a
        /*0012*/ 	.short	0x0050
        /*0014*/ 	.byte	0x00, 0xf0, 0x11, 0x00


	//----- nvinfo : EIATTR_KPARAM_INFO
	.align		4
.L_13:
        /*0018*/ 	.byte	0x04, 0x17
        /*001a*/ 	.short	(.L_15 - .L_14)
.L_14:
        /*001c*/ 	.word	0x00000000
        /*0020*/ 	.short	0x0009
        /*0022*/ 	.short	0x0048
        /*0024*/ 	.byte	0x00, 0xf4, 0x21, 0x00


	//----- nvinfo : EIATTR_KPARAM_INFO
	.align		4
.L_15:
        /*0028*/ 	.byte	0x04, 0x17
        /*002a*/ 	.short	(.L_17 - .L_16)
.L_16:
        /*002c*/ 	.word	0x00000000
        /*0030*/ 	.short	0x0008
        /*0032*/ 	.short	0x0040
        /*0034*/ 	.byte	0x00, 0xf4, 0x21, 0x00


	//----- nvinfo : EIATTR_KPARAM_INFO
	.align		4
.L_17:
        /*0038*/ 	.byte	0x04, 0x17
        /*003a*/ 	.short	(.L_19 - .L_18)
.L_18:
        /*003c*/ 	.word	0x00000000
        /*0040*/ 	.short	0x0007
        /*0042*/ 	.short	0x0038
        /*0044*/ 	.byte	0x00, 0xf4, 0x21, 0x00


	//----- nvinfo : EIATTR_KPARAM_INFO
	.align		4
.L_19:
        /*0048*/ 	.byte	0x04, 0x17
        /*004a*/ 	.short	(.L_21 - .L_20)
.L_20:
        /*004c*/ 	.word	0x00000000
        /*0050*/ 	.short	0x0006
        /*0052*/ 	.short	0x0030
        /*0054*/ 	.byte	0x00, 0xf4, 0x21, 0x00


	//----- nvinfo : EIATTR_KPARAM_INFO
	.align		4
.L_21:
        /*0058*/ 	.byte	0x04, 0x17
        /*005a*/ 	.short	(.L_23 - .L_22)
.L_22:
        /*005c*/ 	.word	0x00000000
        /*0060*/ 	.short	0x0005
        /*0062*/ 	.short	0x0028
        /*0064*/ 	.byte	0x00, 0xf4, 0x21, 0x00


	//----- nvinfo : EIATTR_KPARAM_INFO
	.align		4
.L_23:
        /*0068*/ 	.byte	0x04, 0x17
        /*006a*/ 	.short	(.L_25 - .L_24)
.L_24:
        /*006c*/ 	.word	0x00000000
        /*0070*/ 	.short	0x0004
        /*0072*/ 	.short	0x0020
        /*0074*/ 	.byte	0x00, 0xf4, 0x21, 0x00


	//----- nvinfo : EIATTR_KPARAM_INFO
	.align		4
.L_25:
        /*0078*/ 	.byte	0x04, 0x17
        /*007a*/ 	.short	(.L_27 - .L_26)
.L_26:
        /*007c*/ 	.word	0x00000000
        /*0080*/ 	.short	0x0003
        /*0082*/ 	.short	0x0018
        /*0084*/ 	.byte	0x00, 0xf4, 0x21, 0x00


	//----- nvinfo : EIATTR_KPARAM_INFO
	.align		4
.L_27:
        /*0088*/ 	.byte	0x04, 0x17
        /*008a*/ 	.short	(.L_29 - .L_28)
.L_28:
        /*008c*/ 	.word	0x00000000
        /*0090*/ 	.short	0x0002
        /*0092*/ 	.short	0x0010
        /*0094*/ 	.byte	0x00, 0xf4, 0x21, 0x00


	//----- nvinfo : EIATTR_KPARAM_INFO
	.align		4
.L_29:
        /*0098*/ 	.byte	0x04, 0x17
        /*009a*/ 	.short	(.L_31 - .L_30)
.L_30:
        /*009c*/ 	.word	0x00000000
        /*00a0*/ 	.short	0x0001
        /*00a2*/ 	.short	0x0008
        /*00a4*/ 	.byte	0x00, 0xf4, 0x21, 0x00


	//----- nvinfo : EIATTR_KPARAM_INFO
	.align		4
.L_31:
        /*00a8*/ 	.byte	0x04, 0x17
        /*00aa*/ 	.short	(.L_33 - .L_32)
.L_32:
        /*00ac*/ 	.word	0x00000000
        /*00b0*/ 	.short	0x0000
        /*00b2*/ 	.short	0x0000
        /*00b4*/ 	.byte	0x00, 0xf4, 0x21, 0x00


	//----- nvinfo : EIATTR_SPARSE_MMA_MASK
	.align		4
.L_33:
        /*00b8*/ 	.byte	0x03, 0x50
        /*00ba*/ 	.short	0x0000


	//----- nvinfo : EIATTR_MAXREG_COUNT
	.align		4
        /*00bc*/ 	.byte	0x03, 0x1b
        /*00be*/ 	.short	0x00ff


	//----- nvinfo : EIATTR_EXIT_INSTR_OFFSETS
	.align		4
        /*00c0*/ 	.byte	0x04, 0x1c
        /*00c2*/ 	.short	(.L_35 - .L_34)


	//   ....[0]....
.L_34:
        /*00c4*/ 	.word	0x00001770


	//----- nvinfo : EIATTR_REQNTID
	.align		4
.L_35:
        /*00c8*/ 	.byte	0x04, 0x10
        /*00ca*/ 	.short	(.L_37 - .L_36)
.L_36:
        /*00cc*/ 	.word	0x00000080
        /*00d0*/ 	.word	0x00000001
        /*00d4*/ 	.word	0x00000001


	//----- nvinfo : EIATTR_CBANK_PARAM_SIZE
	.align		4
.L_37:
        /*00d8*/ 	.byte	0x03, 0x19
        /*00da*/ 	.short	0x0054


	//----- nvinfo : EIATTR_PARAM_CBANK
	.align		4
        /*00dc*/ 	.byte	0x04, 0x0a
        /*00de*/ 	.short	(.L_39 - .L_38)
	.align		4
.L_38:
        /*00e0*/ 	.word	index@(.nv.constant0.triton_poi_fused__native_batch_norm_legit_no_training_cat_relu_22)
        /*00e4*/ 	.short	0x0210
        /*00e6*/ 	.short	0x0054


	//----- nvinfo : EIATTR_SW_WAR
	.align		4
.L_39:
        /*00e8*/ 	.byte	0x04, 0x36
        /*00ea*/ 	.short	(.L_41 - .L_40)
.L_40:
        /*00ec*/ 	.word	0x00000008
.L_41:


//--------------------- .nv.callgraph             --------------------------
	.section	.nv.callgraph,"",@"SHT_CUDA_CALLGRAPH"
	.align	4
	.sectionentsize	8
	.align		4
        /*0000*/ 	.word	0x00000000
	.align		4
        /*0004*/ 	.word	0xffffffff
	.align		4
        /*0008*/ 	.word	0x00000000
	.align		4
        /*000c*/ 	.word	0xfffffffe
	.align		4
        /*0010*/ 	.word	0x00000000
	.align		4
        /*0014*/ 	.word	0xfffffffd
	.align		4
        /*0018*/ 	.word	0x00000000
	.align		4
        /*001c*/ 	.word	0xfffffffc


//--------------------- .nv.constant4             --------------------------
	.section	.nv.constant4,"a",@progbits
	.align	8
	.align		8
.nv.constant4:
        /*0000*/ 	.dword	_$_str
	.align		8
        /*0008*/ 	.dword	_$_str_$_2


//--------------------- .text.triton_poi_fused__native_batch_norm_legit_no_training_cat_relu_22 --------------------------
	.section	.text.triton_poi_fused__native_batch_norm_legit_no_training_cat_relu_22,"ax",@progbits
	.align	128
        .global         triton_poi_fused__native_batch_norm_legit_no_training_cat_relu_22
        .type           triton_poi_fused__native_batch_norm_legit_no_training_cat_relu_22,@function
        .size           triton_poi_fused__native_batch_norm_legit_no_training_cat_relu_22,(.L_x_1 - triton_poi_fused__native_batch_norm_legit_no_training_cat_relu_22)
        .other          triton_poi_fused__native_batch_norm_legit_no_training_cat_relu_22,@"STO_CUDA_ENTRY STV_DEFAULT"
triton_poi_fused__native_batch_norm_legit_no_training_cat_relu_22:
.text.triton_poi_fused__native_batch_norm_legit_no_training_cat_relu_22:
[----:B------:R-:W-:Y:S01]  /*0000*/  LDC R1, c[0x0][0x28] ;  /* 0x00000a00ff017b82 */ /* 0x000fe20000000800 */
[----:B------:R-:W1:Y:S07]  /*0010*/  S2R R0, SR_TID.X ;  /* 0x0000000000007919 */ /* 0x000e6e0000002100 */
[----:B------:R-:W2:Y:S01]  /*0020*/  LDC.64 R8, c[0x0][0x210] ;  /* 0x00008400ff087b82 */ /* 0x000ea20000000a00 */
[----:B------:R-:W-:Y:S01]  /*0030*/  ULDC.64 UR4, c[0x0][0x208] ;  /* 0x0000820000047ab9 */ /* 0x000fe20000000a00 */
[----:B------:R-:W3:Y:S01]  /*0040*/  S2R R3, SR_CTAID.X ;  /* 0x0000000000037919 */ /* 0x000ee20000002500 */
[----:B------:R-:W-:-:S02]  /*0050*/  CS2R R28, SRZ ;  /* 0x00000000001c7805 */ /* 0x000fc4000001ff00 */
[----:B------:R-:W-:Y:S02]  /*0060*/  CS2R R30, SRZ ;  /* 0x00000000001e7805 */ /* 0x000fe4000001ff00 */
[----:B------:R-:W-:Y:S02]  /*0070*/  CS2R R20, SRZ ;  /* 0x0000000000147805 */ /* 0x000fe4000001ff00 */
[----:B------:R-:W-:Y:S02]  /*0080*/  CS2R R16, SRZ ;  /* 0x0000000000107805 */ /* 0x000fe4000001ff00 */
[----:B------:R-:W-:Y:S02]  /*0090*/  CS2R R18, SRZ ;  /* 0x0000000000127805 */ /* 0x000fe4000001ff00 */
[----:B------:R-:W-:Y:S02]  /*00a0*/  CS2R R12, SRZ ;  /* 0x00000000000c7805 */ /* 0x000fe4000001ff00 */
[----:B------:R-:W-:Y:S01]  /*00b0*/  CS2R R14, SRZ ;  /* 0x00000000000e7805 */ /* 0x000fe2000001ff00 */
[----:B------:R-:W-:Y:S01]  /*00c0*/  ULDC.64 UR6, c[0x0][0x218] ;  /* 0x0000860000067ab9 */ /* 0x000fe20000000a00 */
[----:B------:R-:W-:Y:S01]  /*00d0*/  ULDC.64 UR8, c[0x0][0x220] ;  /* 0x0000880000087ab9 */ /* 0x000fe20000000a00 */
[----:B------:R-:W-:Y:S01]  /*00e0*/  ULDC.64 UR10, c[0x0][0x228] ;  /* 0x00008a00000a7ab9 */ /* 0x000fe20000000a00 */
[----:B-1----:R-:W-:Y:S01]  /*00f0*/  IMAD.SHL.U32 R0, R0, 0x4, RZ ;  /* 0x0000000400007824 */ /* 0x002fe200078e00ff */
[----:B---3--:R-:W-:-:S04]  /*0100*/  SHF.R.S32.HI R5, RZ, 0x15, R3 ;  /* 0x00000015ff057819 */ /* 0x008fc80000011403 */
[----:B------:R-:W-:Y:S02]  /*0110*/  LOP3.LUT R0, R0, 0x1fc, RZ, 0xc0, !PT ;  /* 0x000001fc00007812 */ /* 0x000fe400078ec0ff */
[----:B------:R-:W-:-:S03]  /*0120*/  SGXT R5, R5, 0x1 ;  /* 0x000000010505781a */ /* 0x000fc60000000200 */
[----:B------:R-:W-:-:S05]  /*0130*/  IMAD R4, R3, 0x400, R0 ;  /* 0x0000040003047824 */ /* 0x000fca00078e0200 */
[-C--:B------:R-:W-:Y:S02]  /*0140*/  LEA.HI R26, R5, R4.reuse, RZ, 0x8 ;  /* 0x00000004051a7211 */ /* 0x080fe400078f40ff */
[----:B------:R-:W-:Y:S02]  /*0150*/  SHF.R.S32.HI R3, RZ, 0x1f, R4 ;  /* 0x0000001fff037819 */ /* 0x000fe40000011404 */
[----:B------:R-:W-:Y:S02]  /*0160*/  SHF.R.S32.HI R22, RZ, 0x8, R26 ;  /* 0x00000008ff167819 */ /* 0x000fe4000001141a */
[----:B------:R-:W-:-:S03]  /*0170*/  LEA.HI R6, R3, R4, RZ, 0x4 ;  /* 0x0000000403067211 */ /* 0x000fc600078f20ff */
[----:B------:R-:W-:Y:S01]  /*0180*/  IMAD.HI R0, R22, 0x66666667, RZ ;  /* 0x6666666716007827 */ /* 0x000fe200078e02ff */
[----:B------:R-:W-:Y:S02]  /*0190*/  SHF.R.S32.HI R2, RZ, 0x4, R6 ;  /* 0x00000004ff027819 */ /* 0x000fe40000011406 */
[----:B------:R-:W-:Y:S02]  /*01a0*/  LOP3.LUT R11, R6, 0xfffffff0, RZ, 0xc0, !PT ;  /* 0xfffffff0060b7812 */ /* 0x000fe400078ec0ff */
[----:B------:R-:W-:Y:S01]  /*01b0*/  SHF.R.U32.HI R3, RZ, 0x1f, R0 ;  /* 0x0000001fff037819 */ /* 0x000fe20000011600 */
[C---:B------:R-:W-:Y:S02]  /*01c0*/  VIADD R24, R4.reuse, 0x200 ;  /* 0x0000020004187836 */ /* 0x040fe40000000000 */
[----:B------:R-:W-:Y:S01]  /*01d0*/  IMAD.IADD R11, R4, 0x1, -R11 ;  /* 0x00000001040b7824 */ /* 0x000fe200078e0a0b */
[----:B------:R-:W-:Y:S02]  /*01e0*/  LEA.HI.SX32 R3, R0, R3, 0x19 ;  /* 0x0000000300037211 */ /* 0x000fe400078fcaff */
[----:B------:R-:W-:-:S03]  /*01f0*/  LEA.HI R0, R2, R2, RZ, 0x4 ;  /* 0x0000000202007211 */ /* 0x000fc600078f20ff */
[----:B------:R-:W-:Y:S01]  /*0200*/  IMAD R22, R3, -0x140, R22 ;  /* 0xfffffec003167824 */ /* 0x000fe200078e0216 */
[----:B------:R-:W-:-:S04]  /*0210*/  LOP3.LUT R3, R0, 0xfffffff0, RZ, 0xc0, !PT ;  /* 0xfffffff000037812 */ /* 0x000fc800078ec0ff */
[----:B------:R-:W-:Y:S01]  /*0220*/  ISETP.GE.AND P0, PT, R22, 0x100, PT ;  /* 0x000001001600780c */ /* 0x000fe20003f06270 */
[----:B------:R-:W-:Y:S01]  /*0230*/  IMAD.IADD R7, R2, 0x1, -R3 ;  /* 0x0000000102077824 */ /* 0x000fe200078e0a03 */
[----:B------:R-:W-:-:S03]  /*0240*/  CS2R R2, SRZ ;  /* 0x0000000000027805 */ /* 0x000fc6000001ff00 */
[----:B--2---:R-:W-:Y:S01]  /*0250*/  IMAD.WIDE R6, R7, 0x8, R8 ;  /* 0x0000000807067825 */ /* 0x004fe200078e0208 */
[----:B------:R-:W-:-:S07]  /*0260*/  LEA.HI R0, R5, R24, RZ, 0x8 ;  /* 0x0000001805007211 */ /* 0x000fce00078f40ff */
[----:B------:R1:W2:Y:S01]  /*0270*/  @!P0 LDG.E.EL.64 R2, desc[UR4][R6.64] ;  /* 0x0000000406028981 */ /* 0x0002a2000c2e1b00 */
[----:B------:R-:W-:Y:S01]  /*0280*/  SHF.R.S32.HI R23, RZ, 0x8, R0 ;  /* 0x00000008ff177819 */ /* 0x000fe20000011400 */
[----:B------:R-:W-:-:S04]  /*0290*/  IMAD.WIDE R34, R11, 0x8, R8 ;  /* 0x000000080b227825 */ /* 0x000fc800078e0208 */
[----:B------:R-:W-:Y:S01]  /*02a0*/  IMAD.HI R0, R23, 0x66666667, RZ ;  /* 0x6666666717007827 */ /* 0x000fe200078e02ff */
[----:B------:R-:W3:Y:S01]  /*02b0*/  @!P0 LDG.E.EL.128 R28, desc[UR4][R34.64] ;  /* 0x00000004221c8981 */ /* 0x000ee2000c2e1d00 */
[----:B------:R-:W-:-:S03]  /*02c0*/  LEA.HI R10, R5, R24, RZ, 0x4 ;  /* 0x00000018050a7211 */ /* 0x000fc600078f20ff */
[----:B------:R-:W-:Y:S02]  /*02d0*/  SHF.R.U32.HI R11, RZ, 0x1f, R0 ;  /* 0x0000001fff0b7819 */ /* 0x000fe40000011600 */
[----:B------:R-:W-:Y:S02]  /*02e0*/  SHF.R.S32.HI R10, RZ, 0x4, R10 ;  /* 0x00000004ff0a7819 */ /* 0x000fe4000001140a */
[----:B-1----:R-:W-:Y:S01]  /*02f0*/  LEA.HI.SX32 R6, R0, R11, 0x19 ;  /* 0x0000000b00067211 */ /* 0x002fe200078fcaff */
[----:B------:R-:W-:-:S04]  /*0300*/  VIADD R0, R4, 0x2 ;  /* 0x0000000204007836 */ /* 0x000fc80000000000 */
[----:B------:R-:W-:Y:S01]  /*0310*/  IMAD R23, R6, -0x140, R23 ;  /* 0xfffffec006177824 */ /* 0x000fe200078e0217 */
[----:B------:R-:W-:Y:S02]  /*0320*/  LEA.HI R7, R5, R0, RZ, 0x4 ;  /* 0x0000000005077211 */ /* 0x000fe400078f20ff */
[----:B------:R-:W-:Y:S02]  /*0330*/  LEA.HI R5, R10, R10, RZ, 0x4 ;  /* 0x0000000a0a057211 */ /* 0x000fe400078f20ff */
[----:B------:R-:W-:Y:S02]  /*0340*/  LOP3.LUT R7, R7, 0xfffffff0, RZ, 0xc0, !PT ;  /* 0xfffffff007077812 */ /* 0x000fe400078ec0ff */
[----:B------:R-:W-:Y:S02]  /*0350*/  LOP3.LUT R5, R5, 0xfffffff0, RZ, 0xc0, !PT ;  /* 0xfffffff005057812 */ /* 0x000fe400078ec0ff */
[----:B------:R-:W-:Y:S01]  /*0360*/  ISETP.GE.AND P1, PT, R23, 0x100, PT ;  /* 0x000001001700780c */ /* 0x000fe20003f26270 */
[----:B------:R-:W-:-:S02]  /*0370*/  IMAD.IADD R7, R0, 0x1, -R7 ;  /* 0x0000000100077824 */ /* 0x000fc400078e0a07 */
[----:B------:R-:W-:Y:S02]  /*0380*/  IMAD.IADD R5, R10, 0x1, -R5 ;  /* 0x000000010a057824 */ /* 0x000fe400078e0a05 */
[----:B------:R-:W-:-:S04]  /*0390*/  IMAD.WIDE R6, R7, 0x8, R8 ;  /* 0x0000000807067825 */ /* 0x000fc800078e0208 */
[----:B------:R-:W-:Y:S01]  /*03a0*/  IMAD.WIDE R32, R5, 0x8, R8 ;  /* 0x0000000805207825 */ /* 0x000fe200078e0208 */
[----:B------:R-:W4:Y:S04]  /*03b0*/  @!P0 LDG.E.EL.128 R16, desc[UR4][R6.64] ;  /* 0x0000000406108981 */ /* 0x000f28000c2e1d00 */
[----:B------:R1:W5:Y:S04]  /*03c0*/  @!P1 LDG.E.EL.64 R20, desc[UR4][R32.64] ;  /* 0x0000000420149981 */ /* 0x000368000c2e1b00 */
[----:B------:R1:W4:Y:S01]  /*03d0*/  @!P1 LDG.E.EL.128 R12, desc[UR4][R34.64] ;  /* 0x00000004220c9981 */ /* 0x000322000c2e1d00 */
[----:B------:R-:W-:-:S02]  /*03e0*/  CS2R R8, SRZ ;  /* 0x0000000000087805 */ /* 0x000fc4000001ff00 */
[----:B------:R-:W-:Y:S01]  /*03f0*/  CS2R R10, SRZ ;  /* 0x00000000000a7805 */ /* 0x000fe2000001ff00 */
[----:B01----:R-:W0:Y:S05]  /*0400*/  LDC.64 R32, c[0x0][0x238] ;  /* 0x00008e00ff207b82 */ /* 0x003e2a0000000a00 */
[----:B------:R1:W4:Y:S01]  /*0410*/  @!P1 LDG.E.EL.128 R8, desc[UR4][R6.64] ;  /* 0x0000000406089981 */ /* 0x000322000c2e1d00 */
[----:B0-----:R-:W-:-:S05]  /*0420*/  IMAD.WIDE R36, R22, 0x4, R32 ;  /* 0x0000000416247825 */ /* 0x001fca00078e0220 */
[----:B------:R0:W4:Y:S01]  /*0430*/  LDG.E.EL R25, desc[UR4][R36.64] ;  /* 0x0000000424197981 */ /* 0x000122000c2e1900 */
[----:B------:R-:W-:-:S05]  /*0440*/  IMAD.HI R5, R4, 0x66666667, RZ ;  /* 0x6666666704057827 */ /* 0x000fca00078e02ff */
[----:B------:R-:W-:-:S04]  /*0450*/  SHF.R.U32.HI R27, RZ, 0x1f, R5 ;  /* 0x0000001fff1b7819 */ /* 0x000fc80000011605 */
[----:B------:R-:W-:-:S05]  /*0460*/  LEA.HI.SX32 R27, R5, R27, 0x11 ;  /* 0x0000001b051b7211 */ /* 0x000fca00078f8aff */
[----:B------:R-:W-:-:S04]  /*0470*/  IMAD.SHL.U32 R27, R27, 0x4000, RZ ;  /* 0x000040001b1b7824 */ /* 0x000fc800078e00ff */
[----:B------:R-:W-:Y:S02]  /*0480*/  IMAD R27, R22, 0x40, R27 ;  /* 0x00000040161b7824 */ /* 0x000fe400078e021b */
[----:B------:R-:W-:-:S05]  /*0490*/  IMAD.HI R34, R24, 0x66666667, RZ ;  /* 0x6666666718227827 */ /* 0x000fca00078e02ff */
[----:B------:R-:W-:Y:S02]  /*04a0*/  SHF.R.U32.HI R35, RZ, 0x1f, R34 ;  /* 0x0000001fff237819 */ /* 0x000fe40000011622 */
[----:B--2---:R-:W-:-:S04]  /*04b0*/  SEL R0, R3, RZ, !P0 ;  /* 0x000000ff03007207 */ /* 0x004fc80004000000 */
[----:B------:R-:W-:Y:S02]  /*04c0*/  SHF.R.U32.HI R3, RZ, 0x1c, R0 ;  /* 0x0000001cff037819 */ /* 0x000fe40000011600 */
[----:B------:R-:W-:Y:S02]  /*04d0*/  SEL R5, R2, RZ, !P0 ;  /* 0x000000ff02057207 */ /* 0x000fe40004000000 */
[----:B------:R-:W-:Y:S02]  /*04e0*/  LOP3.LUT R2, R3, 0x8, RZ, 0xc0, !PT ;  /* 0x0000000803027812 */ /* 0x000fe400078ec0ff */
[----:B---3--:R-:W-:Y:S02]  /*04f0*/  SEL R3, R29, RZ, !P0 ;  /* 0x000000ff1d037207 */ /* 0x008fe40004000000 */
[----:B-1----:R-:W-:Y:S02]  /*0500*/  IADD3 R6, P2, R2, R5, RZ ;  /* 0x0000000502067210 */ /* 0x002fe40007f5e0ff */
[----:B------:R-:W-:-:S02]  /*0510*/  SHF.R.U32.HI R7, RZ, 0x1c, R3 ;  /* 0x0000001cff077819 */ /* 0x000fc40000011603 */
[----:B------:R-:W-:Y:S01]  /*0520*/  SHF.R.S32.HI R5, RZ, 0x1f, R27 ;  /* 0x0000001fff057819 */ /* 0x000fe2000001141b */
[----:B------:R-:W-:Y:S01]  /*0530*/  IMAD.X R0, RZ, RZ, R0, P2 ;  /* 0x000000ffff007224 */ /* 0x000fe200010e0600 */
[----:B------:R-:W-:Y:S02]  /*0540*/  LEA R2, P2, R6, R27, 0x3 ;  /* 0x0000001b06027211 */ /* 0x000fe400078418ff */
[----:B------:R-:W-:Y:S02]  /*0550*/  SEL R28, R28, RZ, !P0 ;  /* 0x000000ff1c1c7207 */ /* 0x000fe40004000000 */
[----:B------:R-:W-:Y:S02]  /*0560*/  LOP3.LUT R7, R7, 0x8, RZ, 0xc0, !PT ;  /* 0x0000000807077812 */ /* 0x000fe400078ec0ff */
[----:B------:R-:W-:Y:S02]  /*0570*/  LEA.HI.X R0, R6, R5, R0, 0x3, P2 ;  /* 0x0000000506007211 */ /* 0x000fe400010f1c00 */
[----:B------:R-:W-:-:S02]  /*0580*/  SEL R5, R31, RZ, !P0 ;  /* 0x000000ff1f057207 */ /* 0x000fc40004000000 */
[----:B------:R-:W-:Y:S02]  /*0590*/  IADD3 R28, P2, P3, R7, R2, R28 ;  /* 0x00000002071c7210 */ /* 0x000fe40007b5e01c */
[----:B------:R-:W-:Y:S02]  /*05a0*/  SHF.R.U32.HI R29, RZ, 0x1c, R5 ;  /* 0x0000001cff1d7819 */ /* 0x000fe40000011605 */
[----:B------:R-:W-:Y:S01]  /*05b0*/  IADD3.X R3, RZ, R0, R3, P2, P3 ;  /* 0x00000000ff037210 */ /* 0x000fe200017e6403 */
[----:B------:R-:W-:Y:S01]  /*05c0*/  IMAD.SHL.U32 R31, R28, 0x4, RZ ;  /* 0x000000041c1f7824 */ /* 0x000fe200078e00ff */
[----:B------:R-:W-:Y:S02]  /*05d0*/  SEL R30, R30, RZ, !P0 ;  /* 0x000000ff1e1e7207 */ /* 0x000fe40004000000 */
[----:B------:R-:W-:Y:S02]  /*05e0*/  LOP3.LUT R29, R29, 0x8, RZ, 0xc0, !PT ;  /* 0x000000081d1d7812 */ /* 0x000fe400078ec0ff */
[----:B------:R-:W-:-:S02]  /*05f0*/  SHF.L.U64.HI R28, R28, 0x2, R3 ;  /* 0x000000021c1c7819 */ /* 0x000fc40000010203 */
[----:B------:R-:W-:Y:S02]  /*0600*/  IADD3 R6, P4, R31, UR6, RZ ;  /* 0x000000061f067c10 */ /* 0x000fe4000ff9e0ff */
[----:B------:R-:W-:Y:S02]  /*0610*/  IADD3 R29, P2, P3, R29, R2, R30 ;  /* 0x000000021d1d7210 */ /* 0x000fe40007b5e01e */
[----:B------:R-:W-:Y:S01]  /*0620*/  IADD3.X R7, R28, UR7, RZ, P4, !PT ;  /* 0x000000071c077c10 */ /* 0x000fe2000a7fe4ff */
[----:B------:R-:W-:Y:S01]  /*0630*/  IMAD.MOV.U32 R3, RZ, RZ, RZ ;  /* 0x000000ffff037224 */ /* 0x000fe200078e00ff */
[----:B------:R-:W-:Y:S01]  /*0640*/  IADD3 R30, P4, R31, UR8, RZ ;  /* 0x000000081f1e7c10 */ /* 0x000fe2000ff9e0ff */
[C---:B------:R-:W-:Y:S01]  /*0650*/  IMAD.SHL.U32 R27, R29.reuse, 0x4, RZ ;  /* 0x000000041d1b7824 */ /* 0x040fe200078e00ff */
[----:B0-----:R-:W-:Y:S01]  /*0660*/  IADD3.X R36, RZ, R0, R5, P2, P3 ;  /* 0x00000000ff247210 */ /* 0x001fe200017e6405 */
[----:B------:R-:W-:Y:S01]  /*0670*/  IMAD.MOV.U32 R5, RZ, RZ, RZ ;  /* 0x000000ffff057224 */ /* 0x000fe200078e00ff */
[----:B------:R-:W-:Y:S01]  /*0680*/  IADD3.X R31, R28, UR9, RZ, P4, !PT ;  /* 0x000000091c1f7c10 */ /* 0x000fe2000a7fe4ff */
[----:B------:R0:W2:Y:S01]  /*0690*/  @!P0 LDG.E.EL R3, desc[UR4][R6.64] ;  /* 0x0000000406038981 */ /* 0x0000a2000c2e1900 */
[----:B------:R-:W-:-:S02]  /*06a0*/  SHF.L.U64.HI R24, R29, 0x2, R36 ;  /* 0x000000021d187819 */ /* 0x000fc40000010224 */
[----:B------:R-:W-:Y:S01]  /*06b0*/  IADD3 R28, P2, R27, UR6, RZ ;  /* 0x000000061b1c7c10 */ /* 0x000fe2000ff5e0ff */
[----:B------:R1:W3:Y:S01]  /*06c0*/  @!P0 LDG.E.EL R5, desc[UR4][R30.64] ;  /* 0x000000041e058981 */ /* 0x0002e2000c2e1900 */
[----:B-----5:R-:W-:Y:S02]  /*06d0*/  SEL R21, R21, RZ, !P1 ;  /* 0x000000ff15157207 */ /* 0x020fe40004800000 */
[----:B----4-:R-:W-:Y:S02]  /*06e0*/  SEL R17, R17, RZ, !P0 ;  /* 0x000000ff11117207 */ /* 0x010fe40004000000 */
[----:B------:R-:W-:Y:S01]  /*06f0*/  SEL R19, R19, RZ, !P0 ;  /* 0x000000ff13137207 */ /* 0x000fe20004000000 */
[----:B0-----:R-:W-:Y:S01]  /*0700*/  IMAD.MOV.U32 R6, RZ, RZ, RZ ;  /* 0x000000ffff067224 */ /* 0x001fe200078e00ff */
[----:B------:R-:W-:Y:S02]  /*0710*/  IADD3.X R29, R24, UR7, RZ, P2, !PT ;  /* 0x00000007181d7c10 */ /* 0x000fe400097fe4ff */
[----:B------:R-:W-:-:S02]  /*0720*/  LEA.HI.SX32 R7, R34, R35, 0x11 ;  /* 0x0000002322077211 */ /* 0x000fc400078f8aff */
[----:B------:R-:W-:Y:S01]  /*0730*/  SEL R34, R16, RZ, !P0 ;  /* 0x000000ff10227207 */ /* 0x000fe20004000000 */
[----:B------:R0:W4:Y:S01]  /*0740*/  @!P0 LDG.E.EL R6, desc[UR4][R28.64] ;  /* 0x000000041c068981 */ /* 0x000122000c2e1900 */
[----:B-1----:R-:W-:Y:S02]  /*0750*/  SHF.R.U32.HI R31, RZ, 0x1c, R17 ;  /* 0x0000001cff1f7819 */ /* 0x002fe40000011611 */
[----:B------:R-:W-:Y:S02]  /*0760*/  SHF.R.U32.HI R35, RZ, 0x1c, R21 ;  /* 0x0000001cff237819 */ /* 0x000fe40000011615 */
[----:B------:R-:W-:Y:S02]  /*0770*/  SHF.R.U32.HI R16, RZ, 0x1c, R19 ;  /* 0x0000001cff107819 */ /* 0x000fe40000011613 */
[----:B------:R-:W-:Y:S02]  /*0780*/  SEL R20, R20, RZ, !P1 ;  /* 0x000000ff14147207 */ /* 0x000fe40004800000 */
[----:B------:R-:W-:-:S02]  /*0790*/  LOP3.LUT R31, R31, 0x8, RZ, 0xc0, !PT ;  /* 0x000000081f1f7812 */ /* 0x000fc400078ec0ff */
[----:B------:R-:W-:Y:S02]  /*07a0*/  LOP3.LUT R35, R35, 0x8, RZ, 0xc0, !PT ;  /* 0x0000000823237812 */ /* 0x000fe400078ec0ff */
[----:B------:R-:W-:Y:S02]  /*07b0*/  SEL R30, R18, RZ, !P0 ;  /* 0x000000ff121e7207 */ /* 0x000fe40004000000 */
[----:B0-----:R-:W-:Y:S02]  /*07c0*/  LOP3.LUT R29, R16, 0x8, RZ, 0xc0, !PT ;  /* 0x00000008101d7812 */ /* 0x001fe400078ec0ff */
[-C--:B------:R-:W-:Y:S02]  /*07d0*/  IADD3 R28, P5, P6, R31, R2.reuse, R34 ;  /* 0x000000021f1c7210 */ /* 0x080fe40007ebe022 */
[----:B------:R-:W-:Y:S02]  /*07e0*/  IADD3 R18, P4, R35, R20, RZ ;  /* 0x0000001423127210 */ /* 0x000fe40007f9e0ff */
[----:B------:R-:W-:Y:S01]  /*07f0*/  IADD3 R20, P3, P2, R29, R2, R30 ;  /* 0x000000021d147210 */ /* 0x000fe20007a7e01e */
[----:B------:R-:W-:Y:S01]  /*0800*/  IMAD.SHL.U32 R30, R7, 0x4000, RZ ;  /* 0x00004000071e7824 */ /* 0x000fe200078e00ff */
[----:B------:R-:W-:-:S02]  /*0810*/  IADD3.X R7, RZ, R0, R17, P5, P6 ;  /* 0x00000000ff077210 */ /* 0x000fc40002fec411 */
[----:B------:R-:W-:Y:S01]  /*0820*/  IADD3 R16, P5, R27, UR8, RZ ;  /* 0x000000081b107c10 */ /* 0x000fe2000ffbe0ff */
[----:B------:R-:W-:Y:S01]  /*0830*/  IMAD R27, R23, 0x40, R30 ;  /* 0x00000040171b7824 */ /* 0x000fe200078e021e */
[C---:B------:R-:W-:Y:S02]  /*0840*/  SHF.L.U64.HI R7, R28.reuse, 0x2, R7 ;  /* 0x000000021c077819 */ /* 0x040fe40000010207 */
[----:B------:R-:W-:Y:S01]  /*0850*/  IADD3.X R17, R24, UR9, RZ, P5, !PT ;  /* 0x0000000918117c10 */ /* 0x000fe2000affe4ff */
[----:B------:R-:W-:Y:S01]  /*0860*/  IMAD.X R24, RZ, RZ, R21, P4 ;  /* 0x000000ffff187224 */ /* 0x000fe200020e0615 */
[----:B------:R-:W-:Y:S01]  /*0870*/  SHF.R.S32.HI R29, RZ, 0x1f, R27 ;  /* 0x0000001fff1d7819 */ /* 0x000fe2000001141b */
[----:B------:R-:W-:Y:S01]  /*0880*/  IMAD.SHL.U32 R28, R28, 0x4, RZ ;  /* 0x000000041c1c7824 */ /* 0x000fe200078e00ff */
[----:B------:R-:W-:Y:S02]  /*0890*/  LEA R21, P4, R18, R27, 0x3 ;  /* 0x0000001b12157211 */ /* 0x000fe400078818ff */
[----:B------:R-:W-:-:S02]  /*08a0*/  IADD3.X R27, RZ, R0, R19, P3, P2 ;  /* 0x00000000ff1b7210 */ /* 0x000fc40001fe4413 */
[----:B------:R-:W-:Y:S02]  /*08b0*/  LEA.HI.X R19, R18, R29, R24, 0x3, P4 ;  /* 0x0000001d12137211 */ /* 0x000fe400020f1c18 */
[----:B------:R-:W-:Y:S02]  /*08c0*/  IADD3 R34, P5, R28, UR6, RZ ;  /* 0x000000061c227c10 */ /* 0x000fe4000ffbe0ff */
[C---:B------:R-:W-:Y:S01]  /*08d0*/  SHF.L.U64.HI R18, R20.reuse, 0x2, R27 ;  /* 0x0000000214127819 */ /* 0x040fe2000001021b */
[----:B------:R-:W-:Y:S01]  /*08e0*/  IMAD.SHL.U32 R27, R20, 0x4, RZ ;  /* 0x00000004141b7824 */ /* 0x000fe200078e00ff */
[----:B------:R-:W-:Y:S01]  /*08f0*/  SEL R20, R13, RZ, !P1 ;  /* 0x000000ff0d147207 */ /* 0x000fe20004800000 */
[----:B------:R-:W-:Y:S01]  /*0900*/  IMAD.MOV.U32 R2, RZ, RZ, RZ ;  /* 0x000000ffff027224 */ /* 0x000fe200078e00ff */
[----:B------:R-:W-:Y:S01]  /*0910*/  IADD3.X R35, R7, UR7, RZ, P5, !PT ;  /* 0x0000000707237c10 */ /* 0x000fe2000affe4ff */
[----:B------:R-:W-:Y:S01]  /*0920*/  IMAD.MOV.U32 R0, RZ, RZ, RZ ;  /* 0x000000ffff007224 */ /* 0x000fe200078e00ff */
[----:B------:R-:W-:-:S02]  /*0930*/  SHF.R.U32.HI R13, RZ, 0x1c, R20 ;  /* 0x0000001cff0d7819 */ /* 0x000fc40000011614 */
[----:B------:R-:W-:Y:S01]  /*0940*/  IADD3 R28, P3, R28, UR8, RZ ;  /* 0x000000081c1c7c10 */ /* 0x000fe2000ff7e0ff */
[----:B------:R0:W5:Y:S01]  /*0950*/  @!P0 LDG.E.EL R2, desc[UR4][R16.64] ;  /* 0x0000000410028981 */ /* 0x000162000c2e1900 */
[----:B------:R-:W-:Y:S02]  /*0960*/  SEL R24, R15, RZ, !P1 ;  /* 0x000000ff0f187207 */ /* 0x000fe40004800000 */
[----:B------:R-:W-:Y:S01]  /*0970*/  IADD3 R30, P2, R27, UR6, RZ ;  /* 0x000000061b1e7c10 */ /* 0x000fe2000ff5e0ff */
[----:B------:R1:W2:Y:S01]  /*0980*/  @!P0 LDG.E.EL R0, desc[UR4][R34.64] ;  /* 0x0000000422008981 */ /* 0x0002a2000c2e1900 */
[----:B------:R-:W-:Y:S01]  /*0990*/  IADD3.X R29, R7, UR9, RZ, P3, !PT ;  /* 0x00000009071d7c10 */ /* 0x000fe20009ffe4ff */
[----:B------:R-:W-:Y:S01]  /*09a0*/  IMAD.MOV.U32 R7, RZ, RZ, RZ ;  /* 0x000000ffff077224 */ /* 0x000fe200078e00ff */
[----:B------:R-:W-:Y:S02]  /*09b0*/  SHF.R.U32.HI R15, RZ, 0x1c, R24 ;  /* 0x0000001cff0f7819 */ /* 0x000fe40000011618 */
[----:B0-----:R-:W-:-:S02]  /*09c0*/  SEL R17, R12, RZ, !P1 ;  /* 0x000000ff0c117207 */ /* 0x001fc40004800000 */
[----:B------:R-:W-:Y:S01]  /*09d0*/  IADD3 R12, P4, R27, UR8, RZ ;  /* 0x000000081b0c7c10 */ /* 0x000fe2000ff9e0ff */
[----:B------:R-:W-:Y:S01]  /*09e0*/  IMAD.MOV.U32 R16, RZ, RZ, RZ ;  /* 0x000000ffff107224 */ /* 0x000fe200078e00ff */
[----:B-1----:R-:W-:Y:S01]  /*09f0*/  LOP3.LUT R34, R13, 0x8, RZ, 0xc0, !PT ;  /* 0x000000080d227812 */ /* 0x002fe200078ec0ff */
[----:B------:R0:W2:Y:S01]  /*0a00*/  @!P0 LDG.E.EL R7, desc[UR4][R28.64] ;  /* 0x000000041c078981 */ /* 0x0000a2000c2e1900 */
[----:B------:R-:W-:Y:S02]  /*0a10*/  IADD3.X R31, R18, UR7, RZ, P2, !PT ;  /* 0x00000007121f7c10 */ /* 0x000fe400097fe4ff */
[----:B------:R-:W-:Y:S02]  /*0a20*/  SEL R35, R14, RZ, !P1 ;  /* 0x000000ff0e237207 */ /* 0x000fe40004800000 */
[----:B------:R-:W-:Y:S01]  /*0a30*/  IADD3 R14, P2, P3, R34, R21, R17 ;  /* 0x00000015220e7210 */ /* 0x000fe20007b5e011 */
[----:B------:R1:W2:Y:S01]  /*0a40*/  @!P0 LDG.E.EL R16, desc[UR4][R30.64] ;  /* 0x000000041e108981 */ /* 0x0002a2000c2e1900 */
[----:B------:R-:W-:-:S02]  /*0a50*/  IADD3.X R13, R18, UR9, RZ, P4, !PT ;  /* 0x00000009120d7c10 */ /* 0x000fc4000a7fe4ff */
[----:B------:R-:W-:Y:S01]  /*0a60*/  LOP3.LUT R18, R15, 0x8, RZ, 0xc0, !PT ;  /* 0x000000080f127812 */ /* 0x000fe200078ec0ff */
[----:B0-----:R-:W-:Y:S01]  /*0a70*/  IMAD.SHL.U32 R28, R14, 0x4, RZ ;  /* 0x000000040e1c7824 */ /* 0x001fe200078e00ff */
[----:B------:R-:W-:Y:S02]  /*0a80*/  IADD3.X R27, RZ, R19, R20, P2, P3 ;  /* 0x00000013ff1b7210 */ /* 0x000fe400017e6414 */
[----:B------:R-:W-:Y:S01]  /*0a90*/  IADD3 R15, P2, P3, R18, R21, R35 ;  /* 0x00000015120f7210 */ /* 0x000fe20007b5e023 */
[----:B------:R-:W-:Y:S01]  /*0aa0*/  IMAD.MOV.U32 R17, RZ, RZ, RZ ;  /* 0x000000ffff117224 */ /* 0x000fe200078e00ff */
[----:B------:R-:W-:Y:S02]  /*0ab0*/  SHF.L.U64.HI R27, R14, 0x2, R27 ;  /* 0x000000020e1b7819 */ /* 0x000fe4000001021b */
[----:B------:R-:W-:Y:S02]  /*0ac0*/  IADD3.X R24, RZ, R19, R24, P2, P3 ;  /* 0x00000013ff187210 */ /* 0x000fe400017e6418 */
[----:B-1----:R-:W-:Y:S01]  /*0ad0*/  IADD3 R30, P4, R28, UR6, RZ ;  /* 0x000000061c1e7c10 */ /* 0x002fe2000ff9e0ff */
[----:B------:R0:W2:Y:S01]  /*0ae0*/  @!P0 LDG.E.EL R17, desc[UR4][R12.64] ;  /* 0x000000040c118981 */ /* 0x0000a2000c2e1900 */
[----:B------:R-:W-:Y:S01]  /*0af0*/  IADD3 R14, P2, R28, UR8, RZ ;  /* 0x000000081c0e7c10 */ /* 0x000fe2000ff5e0ff */
[----:B------:R-:W-:Y:S01]  /*0b00*/  IMAD.SHL.U32 R28, R15, 0x4, RZ ;  /* 0x000000040f1c7824 */ /* 0x000fe200078e00ff */
[----:B------:R-:W-:-:S02]  /*0b10*/  SEL R34, R9, RZ, !P1 ;  /* 0x000000ff09227207 */ /* 0x000fc40004800000 */
[----:B------:R-:W-:Y:S02]  /*0b20*/  SHF.L.U64.HI R24, R15, 0x2, R24 ;  /* 0x000000020f187819 */ /* 0x000fe40000010218 */
[----:B------:R-:W-:Y:S02]  /*0b30*/  IADD3.X R15, R27, UR9, RZ, P2, !PT ;  /* 0x000000091b0f7c10 */ /* 0x000fe400097fe4ff */
[----:B------:R-:W-:Y:S02]  /*0b40*/  SHF.R.U32.HI R36, RZ, 0x1c, R34 ;  /* 0x0000001cff247819 */ /* 0x000fe40000011622 */
[----:B0-----:R-:W-:Y:S02]  /*0b50*/  IADD3 R12, P2, R28, UR6, RZ ;  /* 0x000000061c0c7c10 */ /* 0x001fe4000ff5e0ff */
[----:B------:R-:W-:Y:S02]  /*0b60*/  IADD3.X R31, R27, UR7, RZ, P4, !PT ;  /* 0x000000071b1f7c10 */ /* 0x000fe4000a7fe4ff */
[----:B------:R-:W-:-:S02]  /*0b70*/  IADD3.X R13, R24, UR7, RZ, P2, !PT ;  /* 0x00000007180d7c10 */ /* 0x000fc400097fe4ff */
[----:B------:R-:W-:Y:S02]  /*0b80*/  IADD3 R28, P2, R28, UR8, RZ ;  /* 0x000000081c1c7c10 */ /* 0x000fe4000ff5e0ff */
[----:B------:R-:W-:Y:S02]  /*0b90*/  LOP3.LUT R36, R36, 0x8, RZ, 0xc0, !PT ;  /* 0x0000000824247812 */ /* 0x000fe400078ec0ff */
[----:B------:R-:W-:Y:S01]  /*0ba0*/  SEL R27, R8, RZ, !P1 ;  /* 0x000000ff081b7207 */ /* 0x000fe20004800000 */
[----:B------:R-:W-:Y:S01]  /*0bb0*/  IMAD.MOV.U32 R18, RZ, RZ, RZ ;  /* 0x000000ffff127224 */ /* 0x000fe200078e00ff */
[----:B------:R-:W-:Y:S02]  /*0bc0*/  IADD3.X R29, R24, UR9, RZ, P2, !PT ;  /* 0x00000009181d7c10 */ /* 0x000fe400097fe4ff */
[----:B------:R-:W-:Y:S02]  /*0bd0*/  IADD3 R27, P2, P3, R36, R21, R27 ;  /* 0x00000015241b7210 */ /* 0x000fe40007b5e01b */
[----:B------:R-:W0:Y:S01]  /*0be0*/  LDC.64 R36, c[0x0][0x230] ;  /* 0x00008c00ff247b82 */ /* 0x000e220000000a00 */
[----:B------:R-:W-:Y:S01]  /*0bf0*/  IMAD.MOV.U32 R9, RZ, RZ, RZ ;  /* 0x000000ffff097224 */ /* 0x000fe200078e00ff */
[----:B------:R1:W2:Y:S01]  /*0c00*/  @!P1 LDG.E.EL R18, desc[UR4][R14.64] ;  /* 0x000000040e129981 */ /* 0x0002a2000c2e1900 */
[----:B------:R-:W-:Y:S01]  /*0c10*/  IMAD.SHL.U32 R35, R27, 0x4, RZ ;  /* 0x000000041b237824 */ /* 0x000fe200078e00ff */
[----:B------:R-:W-:Y:S01]  /*0c20*/  IADD3.X R34, RZ, R19, R34, P2, P3 ;  /* 0x00000013ff227210 */ /* 0x000fe200017e6422 */
[----:B------:R-:W-:-:S02]  /*0c30*/  IMAD.MOV.U32 R8, RZ, RZ, RZ ;  /* 0x000000ffff087224 */ /* 0x000fc400078e00ff */
[----:B------:R1:W2:Y:S02]  /*0c40*/  @!P1 LDG.E.EL R9, desc[UR4][R12.64] ;  /* 0x000000040c099981 */ /* 0x0002a4000c2e1900 */
[----:B-1----:R-:W1:Y:S01]  /*0c50*/  LDC.64 R14, c[0x0][0x240] ;  /* 0x00009000ff0e7b82 */ /* 0x002e620000000a00 */
[----:B------:R-:W-:Y:S01]  /*0c60*/  SHF.L.U64.HI R27, R27, 0x2, R34 ;  /* 0x000000021b1b7819 */ /* 0x000fe20000010222 */
[----:B------:R0:W3:Y:S01]  /*0c70*/  @!P1 LDG.E.EL R8, desc[UR4][R28.64] ;  /* 0x000000041c089981 */ /* 0x0000e2000c2e1900 */
[----:B------:R-:W-:Y:S02]  /*0c80*/  SEL R24, R11, RZ, !P1 ;  /* 0x000000ff0b187207 */ /* 0x000fe40004800000 */
[----:B------:R-:W-:Y:S02]  /*0c90*/  IADD3 R12, P4, R35, UR6, RZ ;  /* 0x00000006230c7c10 */ /* 0x000fe4000ff9e0ff */
[----:B------:R-:W-:Y:S02]  /*0ca0*/  SEL R11, R10, RZ, !P1 ;  /* 0x000000ff0a0b7207 */ /* 0x000fe40004800000 */
[----:B------:R-:W-:-:S02]  /*0cb0*/  IADD3.X R13, R27, UR7, RZ, P4, !PT ;  /* 0x000000071b0d7c10 */ /* 0x000fc4000a7fe4ff */
[----:B0-----:R-:W-:Y:S02]  /*0cc0*/  CS2R R28, SRZ ;  /* 0x00000000001c7805 */ /* 0x001fe4000001ff00 */
[----:B------:R-:W-:Y:S01]  /*0cd0*/  SHF.R.U32.HI R10, RZ, 0x1c, R24 ;  /* 0x0000001cff0a7819 */ /* 0x000fe20000011618 */
[----:B------:R-:W-:Y:S01]  /*0ce0*/  IMAD.MOV.U32 R20, RZ, RZ, RZ ;  /* 0x000000ffff147224 */ /* 0x000fe200078e00ff */
[----:B------:R-:W-:Y:S02]  /*0cf0*/  IADD3 R34, P5, R35, UR8, RZ ;  /* 0x0000000823227c10 */ /* 0x000fe4000ffbe0ff */
[----:B------:R-:W-:Y:S01]  /*0d00*/  LOP3.LUT R10, R10, 0x8, RZ, 0xc0, !PT ;  /* 0x000000080a0a7812 */ /* 0x000fe200078ec0ff */
[----:B------:R0:W4:Y:S01]  /*0d10*/  @!P1 LDG.E.EL R28, desc[UR4][R12.64] ;  /* 0x000000040c1c9981 */ /* 0x000122000c2e1900 */
[----:B------:R-:W-:Y:S02]  /*0d20*/  IADD3.X R35, R27, UR9, RZ, P5, !PT ;  /* 0x000000091b237c10 */ /* 0x000fe4000affe4ff */
[----:B------:R-:W-:Y:S01]  /*0d30*/  IADD3 R10, P2, P3, R10, R21, R11 ;  /* 0x000000150a0a7210 */ /* 0x000fe20007b5e00b */
[----:B------:R0:W4:Y:S02]  /*0d40*/  @!P1 LDG.E.EL R20, desc[UR4][R30.64] ;  /* 0x000000041e149981 */ /* 0x000124000c2e1900 */
[----:B0-----:R-:W0:Y:S02]  /*0d50*/  LDC.64 R12, c[0x0][0x248] ;  /* 0x00009200ff0c7b82 */ /* 0x001e240000000a00 */
[----:B------:R1:W4:Y:S01]  /*0d60*/  @!P1 LDG.E.EL R29, desc[UR4][R34.64] ;  /* 0x00000004221d9981 */ /* 0x000322000c2e1900 */
[----:B------:R-:W-:Y:S01]  /*0d70*/  IMAD.WIDE R30, R22, 0x4, R36 ;  /* 0x00000004161e7825 */ /* 0x000fe200078e0224 */
[----:B------:R-:W-:-:S03]  /*0d80*/  IADD3.X R11, RZ, R19, R24, P2, P3 ;  /* 0x00000013ff0b7210 */ /* 0x000fc600017e6418 */
[C---:B------:R-:W-:Y:S01]  /*0d90*/  IMAD.WIDE R36, R23.reuse, 0x4, R36 ;  /* 0x0000000417247825 */ /* 0x040fe200078e0224 */
[----:B------:R-:W4:Y:S03]  /*0da0*/  LDG.E.EL R19, desc[UR4][R30.64] ;  /* 0x000000041e137981 */ /* 0x000f26000c2e1900 */
[----:B-1----:R-:W-:-:S04]  /*0db0*/  IMAD.WIDE R34, R23, 0x4, R32 ;  /* 0x0000000417227825 */ /* 0x002fc800078e0220 */
[----:B------:R-:W-:Y:S01]  /*0dc0*/  IMAD.WIDE R32, R22, 0x4, R14 ;  /* 0x0000000416207825 */ /* 0x000fe200078e020e */
[----:B------:R1:W4:Y:S03]  /*0dd0*/  LDG.E.EL R30, desc[UR4][R36.64] ;  /* 0x00000004241e7981 */ /* 0x000326000c2e1900 */
[C---:B------:R-:W-:Y:S01]  /*0de0*/  IMAD.HI R24, R4.reuse, 0x66666667, RZ ;  /* 0x6666666704187827 */ /* 0x040fe200078e02ff */
[----:B------:R1:W4:Y:S04]  /*0df0*/  LDG.E.EL R21, desc[UR4][R32.64] ;  /* 0x0000000420157981 */ /* 0x000328000c2e1900 */
[----:B------:R-:W-:Y:S01]  /*0e00*/  SHF.R.U32.HI R27, RZ, 0x1f, R24 ;  /* 0x0000001fff1b7819 */ /* 0x000fe20000011618 */
[----:B------:R1:W4:Y:S02]  /*0e10*/  LDG.E.EL R31, desc[UR4][R34.64] ;  /* 0x00000004221f7981 */ /* 0x000324000c2e1900 */
[----:B-1----:R-:W-:-:S02]  /*0e20*/  VIADD R36, R4, 0x200 ;  /* 0x0000020004247836 */ /* 0x002fc40000000000 */
[----:B------:R-:W-:-:S04]  /*0e30*/  IMAD.WIDE R14, R23, 0x4, R14 ;  /* 0x00000004170e7825 */ /* 0x000fc800078e020e */
[----:B------:R-:W-:Y:S01]  /*0e40*/  IMAD.HI R32, R36, 0x66666667, RZ ;  /* 0x6666666724207827 */ /* 0x000fe200078e02ff */
[----:B------:R-:W-:-:S03]  /*0e50*/  LEA.HI.SX32 R33, R24, R27, 0x11 ;  /* 0x0000001b18217211 */ /* 0x000fc600078f8aff */
[----:B------:R-:W-:Y:S01]  /*0e60*/  FADD R34, R25, 9.9999997473787516356e-06 ;  /* 0x3727c5ac19227421 */ /* 0x000fe20000000000 */
[----:B------:R-:W-:Y:S01]  /*0e70*/  LOP3.LUT R37, R26, 0xffffff00, RZ, 0xc0, !PT ;  /* 0xffffff001a257812 */ /* 0x000fe200078ec0ff */
[----:B------:R1:W4:Y:S01]  /*0e80*/  LDG.E.EL R24, desc[UR4][R14.64] ;  /* 0x000000040e187981 */ /* 0x000322000c2e1900 */
[----:B------:R-:W-:Y:S01]  /*0e90*/  SHF.R.U32.HI R36, RZ, 0x1f, R32 ;  /* 0x0000001fff247819 */ /* 0x000fe20000011620 */
[----:B0-----:R-:W-:-:S03]  /*0ea0*/  IMAD.WIDE R26, R22, 0x4, R12 ;  /* 0x00000004161a7825 */ /* 0x001fc600078e020c */
[----:B------:R-:W-:Y:S01]  /*0eb0*/  LEA.HI.SX32 R36, R32, R36, 0x11 ;  /* 0x0000002420247211 */ /* 0x000fe200078f8aff */
[----:B------:R-:W-:Y:S02]  /*0ec0*/  IMAD.SHL.U32 R35, R33, 0x4000, RZ ;  /* 0x0000400021237824 */ /* 0x000fe400078e00ff */
[----:B------:R-:W-:Y:S01]  /*0ed0*/  IMAD.IADD R32, R4, 0x1, -R37 ;  /* 0x0000000104207824 */ /* 0x000fe200078e0a25 */
[----:B------:R0:W4:Y:S01]  /*0ee0*/  LDG.E.EL R26, desc[UR4][R26.64] ;  /* 0x000000041a1a7981 */ /* 0x000122000c2e1900 */
[----:B-1----:R-:W1:Y:S01]  /*0ef0*/  MUFU.SQRT R15, R34 ;  /* 0x00000022000f7308 */ /* 0x002e620000002000 */
[C---:B------:R-:W-:Y:S01]  /*0f00*/  IMAD.SHL.U32 R33, R22.reuse, 0x100, RZ ;  /* 0x0000010016217824 */ /* 0x040fe200078e00ff */
[----:B------:R-:W-:Y:S01]  /*0f10*/  ISETP.GT.AND P2, PT, R22, 0xff, PT ;  /* 0x000000ff1600780c */ /* 0x000fe20003f44270 */
[----:B------:R-:W-:Y:S01]  /*0f20*/  IMAD.SHL.U32 R25, R36, 0x4000, RZ ;  /* 0x0000400024197824 */ /* 0x000fe200078e00ff */
[C---:B------:R-:W-:Y:S01]  /*0f30*/  ISETP.GT.AND P3, PT, R23.reuse, 0xff, PT ;  /* 0x000000ff1700780c */ /* 0x040fe20003f64270 */
[----:B------:R-:W-:Y:S01]  /*0f40*/  IMAD.WIDE R36, R23, 0x4, R12 ;  /* 0x0000000417247825 */ /* 0x000fe200078e020c */
[----:B------:R-:W-:-:S02]  /*0f50*/  IADD3 R14, P4, P5, R33, R32, R35 ;  /* 0x00000020210e7210 */ /* 0x000fc40007d9e023 */
[----:B------:R-:W-:Y:S01]  /*0f60*/  SHF.R.S32.HI R22, RZ, 0x1f, R35 ;  /* 0x0000001fff167819 */ /* 0x000fe20000011423 */
[----:B------:R-:W-:Y:S01]  /*0f70*/  IMAD.SHL.U32 R23, R23, 0x100, RZ ;  /* 0x0000010017177824 */ /* 0x000fe200078e00ff */
[----:B------:R-:W-:Y:S02]  /*0f80*/  SHF.R.S32.HI R33, RZ, 0x1f, R33 ;  /* 0x0000001fff217819 */ /* 0x000fe40000011421 */
[----:B0-----:R-:W-:-:S04]  /*0f90*/  SHF.R.S32.HI R27, RZ, 0x1f, R32 ;  /* 0x0000001fff1b7819 */ /* 0x001fc80000011420 */
[-C--:B------:R-:W-:Y:S02]  /*0fa0*/  IADD3.X R13, R33, R27.reuse, R22, P4, P5 ;  /* 0x0000001b210d7210 */ /* 0x080fe400027ea416 */
[--C-:B------:R-:W-:Y:S02]  /*0fb0*/  IADD3 R12, P5, P6, R23, R32, R25.reuse ;  /* 0x00000020170c7210 */ /* 0x100fe40007ebe019 */
[----:B------:R-:W-:Y:S02]  /*0fc0*/  SHF.R.S32.HI R25, RZ, 0x1f, R25 ;  /* 0x0000001fff197819 */ /* 0x000fe40000011419 */
[----:B------:R-:W-:Y:S02]  /*0fd0*/  SHF.R.S32.HI R22, RZ, 0x1f, R23 ;  /* 0x0000001fff167819 */ /* 0x000fe40000011417 */
[----:B-1----:R-:W-:Y:S02]  /*0fe0*/  FSETP.GT.AND P4, PT, R15, 8.50705917302346158658e+37, PT ;  /* 0x7e8000000f00780b */ /* 0x002fe40003f84000 */
[----:B------:R-:W-:-:S02]  /*0ff0*/  IADD3.X R27, R22, R27, R25, P5, P6 ;  /* 0x0000001b161b7210 */ /* 0x000fc40002fec419 */
[----:B------:R-:W-:-:S09]  /*1000*/  FSETP.GEU.AND P5, PT, R15, 1.175494350822287508e-38, PT ;  /* 0x008000000f00780b */ /* 0x000fd20003fae000 */
[----:B------:R-:W-:-:S04]  /*1010*/  @P4 FMUL R15, R15, 0.25 ;  /* 0x3e8000000f0f4820 */ /* 0x000fc80000400000 */
[----:B------:R-:W-:Y:S01]  /*1020*/  @!P5 FMUL R15, R15, 16777216 ;  /* 0x4b8000000f0fd820 */ /* 0x000fe20000400000 */
[----:B------:R-:W-:-:S03]  /*1030*/  IMAD.MOV.U32 R32, RZ, RZ, 0x3e800000 ;  /* 0x3e800000ff207424 */ /* 0x000fc600078e00ff */
[----:B------:R-:W0:Y:S02]  /*1040*/  MUFU.RCP R25, R15 ;  /* 0x0000000f00197308 */ /* 0x000e240000001000 */
[----:B------:R-:W-:-:S05]  /*1050*/  FSEL R22, R32, 1, P4 ;  /* 0x3f80000020167808 */ /* 0x000fca0002000000 */
[----:B------:R-:W-:Y:S01]  /*1060*/  @!P5 FMUL R22, R22, 16777216 ;  /* 0x4b8000001616d820 */ /* 0x000fe20000400000 */
[----:B------:R-:W-:-:S03]  /*1070*/  LEA R34, P5, R12, UR10, 0x2 ;  /* 0x0000000a0c227c11 */ /* 0x000fc6000f8a10ff */
[----:B0-----:R-:W-:Y:S01]  /*1080*/  FMUL R25, R25, R22 ;  /* 0x0000001619197220 */ /* 0x001fe20000400000 */
[----:B------:R-:W-:Y:S02]  /*1090*/  LEA R22, P4, R14, UR10, 0x2 ;  /* 0x0000000a0e167c11 */ /* 0x000fe4000f8810ff */
[----:B------:R-:W-:Y:S02]  /*10a0*/  LEA.HI.X R35, R12, UR11, R27, 0x2, P5 ;  /* 0x0000000b0c237c11 */ /* 0x000fe4000a8f141b */
[----:B------:R-:W-:Y:S02]  /*10b0*/  LEA.HI.X R23, R14, UR11, R13, 0x2, P4 ;  /* 0x0000000b0e177c11 */ /* 0x000fe4000a0f140d */
[----:B------:R-:W-:Y:S02]  /*10c0*/  CS2R R12, SRZ ;  /* 0x00000000000c7805 */ /* 0x000fe4000001ff00 */
[----:B------:R-:W-:Y:S02]  /*10d0*/  CS2R R14, SRZ ;  /* 0x00000000000e7805 */ /* 0x000fe4000001ff00 */
[C---:B------:R-:W-:Y:S01]  /*10e0*/  SHF.L.U64.HI R11, R10.reuse, 0x2, R11 ;  /* 0x000000020a0b7819 */ /* 0x040fe2000001020b */
[----:B------:R0:W4:Y:S04]  /*10f0*/  LDG.E.EL R27, desc[UR4][R36.64] ;  /* 0x00000004241b7981 */ /* 0x000128000c2e1900 */
[----:B------:R1:W4:Y:S01]  /*1100*/  @P3 LDG.E.128 R12, desc[UR4][R34.64+-0x40000] ;  /* 0xfc000004220c3981 */ /* 0x000322000c1e1d00 */
[----:B------:R-:W-:-:S02]  /*1110*/  IMAD.SHL.U32 R10, R10, 0x4, RZ ;  /* 0x000000040a0a7824 */ /* 0x000fc400078e00ff */
[----:B------:R-:W-:-:S03]  /*1120*/  IMAD.MOV.U32 R33, RZ, RZ, RZ ;  /* 0x000000ffff217224 */ /* 0x000fc600078e00ff */
[----:B0-----:R-:W-:-:S04]  /*1130*/  IADD3 R36, P4, R10, UR6, RZ ;  /* 0x000000060a247c10 */ /* 0x001fc8000ff9e0ff */
[----:B------:R-:W-:Y:S01]  /*1140*/  IADD3.X R37, R11, UR7, RZ, P4, !PT ;  /* 0x000000070b257c10 */ /* 0x000fe2000a7fe4ff */
[----:B-1----:R-:W-:-:S04]  /*1150*/  IMAD.MOV.U32 R34, RZ, RZ, RZ ;  /* 0x000000ffff227224 */ /* 0x002fc800078e00ff */
[----:B------:R0:W5:Y:S02]  /*1160*/  @!P1 LDG.E.EL R33, desc[UR4][R36.64] ;  /* 0x0000000424219981 */ /* 0x000164000c2e1900 */
[----:B0-----:R-:W-:-:S04]  /*1170*/  IADD3 R36, P4, R10, UR8, RZ ;  /* 0x000000080a247c10 */ /* 0x001fc8000ff9e0ff */
[----:B------:R-:W-:-:S05]  /*1180*/  IADD3.X R37, R11, UR9, RZ, P4, !PT ;  /* 0x000000090b257c10 */ /* 0x000fca000a7fe4ff */
[----:B------:R-:W5:Y:S01]  /*1190*/  @!P1 LDG.E.EL R34, desc[UR4][R36.64] ;  /* 0x0000000424229981 */ /* 0x000f62000c2e1900 */
[----:B------:R-:W-:Y:S02]  /*11a0*/  CS2R R10, SRZ ;  /* 0x00000000000a7805 */ /* 0x000fe4000001ff00 */
[----:B--2---:R-:W-:Y:S02]  /*11b0*/  SEL R9, R9, RZ, !P1 ;  /* 0x000000ff09097207 */ /* 0x004fe40004800000 */
[----:B---3--:R-:W-:Y:S02]  /*11c0*/  SEL R8, R8, RZ, !P1 ;  /* 0x000000ff08087207 */ /* 0x008fe40004800000 */
[----:B----4-:R-:W-:-:S03]  /*11d0*/  SEL R13, R13, RZ, P3 ;  /* 0x000000ff0d0d7207 */ /* 0x010fc60001800000 */
[----:B------:R-:W-:Y:S01]  /*11e0*/  @!P1 FMUL R13, R9, R8 ;  /* 0x00000008090d9220 */ /* 0x000fe20000400000 */
[----:B------:R-:W-:-:S06]  /*11f0*/  CS2R R8, SRZ ;  /* 0x0000000000087805 */ /* 0x000fcc000001ff00 */
[----:B------:R0:W2:Y:S01]  /*1200*/  @P2 LDG.E.128 R8, desc[UR4][R22.64+-0x40000] ;  /* 0xfc00000416082981 */ /* 0x0000a2000c1e1d00 */
[----:B------:R-:W-:-:S04]  /*1210*/  FADD R35, R31, 9.9999997473787516356e-06 ;  /* 0x3727c5ac1f237421 */ /* 0x000fc80000000000 */
[----:B------:R-:W1:Y:S02]  /*1220*/  MUFU.SQRT R31, R35 ;  /* 0x00000023001f7308 */ /* 0x000e640000002000 */
[C---:B-1----:R-:W-:Y:S02]  /*1230*/  FSETP.GT.AND P4, PT, R31.reuse, 8.50705917302346158658e+37, PT ;  /* 0x7e8000001f00780b */ /* 0x042fe40003f84000 */
[----:B------:R-:W-:-:S11]  /*1240*/  FSETP.GEU.AND P5, PT, R31, 1.175494350822287508e-38, PT ;  /* 0x008000001f00780b */ /* 0x000fd60003fae000 */
[----:B------:R-:W-:-:S04]  /*1250*/  @P4 FMUL R31, R31, 0.25 ;  /* 0x3e8000001f1f4820 */ /* 0x000fc80000400000 */
[----:B------:R-:W-:-:S06]  /*1260*/  @!P5 FMUL R31, R31, 16777216 ;  /* 0x4b8000001f1fd820 */ /* 0x000fcc0000400000 */
[----:B------:R-:W1:Y:S01]  /*1270*/  MUFU.RCP R31, R31 ;  /* 0x0000001f001f7308 */ /* 0x000e620000001000 */
[----:B------:R-:W-:Y:S02]  /*1280*/  FSEL R32, R32, 1, P4 ;  /* 0x3f80000020207808 */ /* 0x000fe40002000000 */
[----:B------:R-:W-:Y:S02]  /*1290*/  SEL R20, R20, RZ, !P1 ;  /* 0x000000ff14147207 */ /* 0x000fe40004800000 */
[----:B0-----:R-:W-:Y:S02]  /*12a0*/  SEL R23, R18, RZ, !P1 ;  /* 0x000000ff12177207 */ /* 0x001fe40004800000 */
[----:B------:R-:W-:Y:S02]  /*12b0*/  SEL R28, R28, RZ, !P1 ;  /* 0x000000ff1c1c7207 */ /* 0x000fe40004800000 */
[----:B------:R-:W-:Y:S02]  /*12c0*/  SEL R29, R29, RZ, !P1 ;  /* 0x000000ff1d1d7207 */ /* 0x000fe40004800000 */
[----:B-----5:R-:W-:-:S02]  /*12d0*/  SEL R33, R33, RZ, !P1 ;  /* 0x000000ff21217207 */ /* 0x020fc40004800000 */
[----:B------:R-:W-:Y:S01]  /*12e0*/  SEL R34, R34, RZ, !P1 ;  /* 0x000000ff22227207 */ /* 0x000fe20004800000 */
[----:B------:R-:W-:Y:S01]  /*12f0*/  @!P5 FMUL R32, R32, 16777216 ;  /* 0x4b8000002020d820 */ /* 0x000fe20000400000 */
[----:B------:R-:W-:Y:S01]  /*1300*/  SEL R12, R12, RZ, P3 ;  /* 0x000000ff0c0c7207 */ /* 0x000fe20001800000 */
[----:B------:R-:W-:Y:S01]  /*1310*/  @!P1 FMUL R12, R20, R23 ;  /* 0x00000017140c9220 */ /* 0x000fe20000400000 */
[----:B------:R-:W-:Y:S01]  /*1320*/  SEL R14, R14, RZ, P3 ;  /* 0x000000ff0e0e7207 */ /* 0x000fe20001800000 */
[----:B------:R-:W-:Y:S01]  /*1330*/  @!P1 FMUL R14, R28, R29 ;  /* 0x0000001d1c0e9220 */ /* 0x000fe20000400000 */
[----:B------:R-:W-:Y:S01]  /*1340*/  SEL R15, R15, RZ, P3 ;  /* 0x000000ff0f0f7207 */ /* 0x000fe20001800000 */
[----:B------:R-:W-:Y:S01]  /*1350*/  @!P1 FMUL R15, R33, R34 ;  /* 0x00000022210f9220 */ /* 0x000fe20000400000 */
[----:B-1----:R-:W-:Y:S01]  /*1360*/  FMUL R32, R31, R32 ;  /* 0x000000201f207220 */ /* 0x002fe20000400000 */
[C---:B------:R-:W-:Y:S01]  /*1370*/  FADD R31, -R30.reuse, R13 ;  /* 0x0000000d1e1f7221 */ /* 0x040fe20000000100 */
[C---:B------:R-:W-:Y:S01]  /*1380*/  FADD R29, -R30.reuse, R14 ;  /* 0x0000000e1e1d7221 */ /* 0x040fe20000000100 */
[C---:B------:R-:W-:Y:S01]  /*1390*/  FADD R23, -R30.reuse, R12 ;  /* 0x0000000c1e177221 */ /* 0x040fe20000000100 */
[----:B------:R-:W-:Y:S01]  /*13a0*/  FADD R33, -R30, R15 ;  /* 0x0000000f1e217221 */ /* 0x000fe20000000100 */
[----:B------:R-:W-:-:S02]  /*13b0*/  SEL R16, R16, RZ, !P0 ;  /* 0x000000ff10107207 */ /* 0x000fc40004000000 */
[----:B------:R-:W-:Y:S01]  /*13c0*/  SEL R17, R17, RZ, !P0 ;  /* 0x000000ff11117207 */ /* 0x000fe20004000000 */
[C---:B------:R-:W-:Y:S01]  /*13d0*/  FMUL R31, R32.reuse, R31 ;  /* 0x0000001f201f7220 */ /* 0x040fe20000400000 */
[C---:B------:R-:W-:Y:S01]  /*13e0*/  FMUL R18, R32.reuse, R29 ;  /* 0x0000001d20127220 */ /* 0x040fe20000400000 */
[C---:B------:R-:W-:Y:S01]  /*13f0*/  FMUL R30, R32.reuse, R23 ;  /* 0x00000017201e7220 */ /* 0x040fe20000400000 */
[----:B------:R-:W-:Y:S01]  /*1400*/  FMUL R20, R32, R33 ;  /* 0x0000002120147220 */ /* 0x000fe20000400000 */
[----:B------:R-:W-:Y:S01]  /*1410*/  SEL R32, R5, RZ, !P0 ;  /* 0x000000ff05207207 */ /* 0x000fe20004000000 */
[----:B------:R-:W0:Y:S01]  /*1420*/  LDC.64 R28, c[0x0][0x250] ;  /* 0x00009400ff1c7b82 */ /* 0x000e220000000a00 */
[----:B------:R-:W-:Y:S02]  /*1430*/  SEL R6, R6, RZ, !P0 ;  /* 0x000000ff06067207 */ /* 0x000fe40004000000 */
[----:B------:R-:W-:Y:S02]  /*1440*/  SEL R5, R2, RZ, !P0 ;  /* 0x000000ff02057207 */ /* 0x000fe40004000000 */
[----:B------:R-:W-:-:S02]  /*1450*/  SEL R0, R0, RZ, !P0 ;  /* 0x000000ff00007207 */ /* 0x000fc40004000000 */
[----:B------:R-:W-:Y:S01]  /*1460*/  SEL R7, R7, RZ, !P0 ;  /* 0x000000ff07077207 */ /* 0x000fe20004000000 */
[----:B------:R-:W1:Y:S01]  /*1470*/  LDC.64 R22, c[0x0][0x258] ;  /* 0x00009600ff167b82 */ /* 0x000e620000000a00 */
[----:B------:R-:W-:Y:S01]  /*1480*/  SEL R3, R3, RZ, !P0 ;  /* 0x000000ff03037207 */ /* 0x000fe20004000000 */
[C-C-:B------:R-:W-:Y:S01]  /*1490*/  FFMA R31, R24.reuse, R31, R27.reuse ;  /* 0x0000001f181f7223 */ /* 0x140fe2000000001b */
[C-C-:B------:R-:W-:Y:S01]  /*14a0*/  FFMA R30, R24.reuse, R30, R27.reuse ;  /* 0x0000001e181e7223 */ /* 0x140fe2000000001b */
[C-C-:B------:R-:W-:Y:S01]  /*14b0*/  FFMA R18, R24.reuse, R18, R27.reuse ;  /* 0x0000001218127223 */ /* 0x140fe2000000001b */
[----:B------:R-:W-:Y:S02]  /*14c0*/  FFMA R20, R24, R20, R27 ;  /* 0x0000001418147223 */ /* 0x000fe4000000001b */
[----:B------:R-:W-:Y:S02]  /*14d0*/  FSETP.GEU.AND P4, PT, R31, RZ, PT ;  /* 0x000000ff1f00720b */ /* 0x000fe40003f8e000 */
[----:B------:R-:W-:-:S02]  /*14e0*/  FSETP.GEU.AND P3, PT, R18, RZ, PT ;  /* 0x000000ff1200720b */ /* 0x000fc40003f6e000 */
[----:B------:R-:W-:Y:S02]  /*14f0*/  FSETP.GEU.AND P5, PT, R30, RZ, PT ;  /* 0x000000ff1e00720b */ /* 0x000fe40003fae000 */
[----:B------:R-:W-:Y:S01]  /*1500*/  SEL R18, R18, RZ, P3 ;  /* 0x000000ff12127207 */ /* 0x000fe20001800000 */
[----:B0-----:R-:W-:-:S04]  /*1510*/  IMAD.WIDE R28, R4, 0x4, R28 ;  /* 0x00000004041c7825 */ /* 0x001fc800078e021c */
[----:B-1----:R-:W-:Y:S01]  /*1520*/  IMAD.WIDE R22, R4, 0x4, R22 ;  /* 0x0000000404167825 */ /* 0x002fe200078e0216 */
[----:B------:R-:W-:Y:S01]  /*1530*/  STG.E.128 desc[UR4][R28.64+0x800], R12 ;  /* 0x0008000c1c007986 */ /* 0x000fe2000c101d04 */
[----:B--2---:R-:W-:Y:S02]  /*1540*/  SEL R11, R11, RZ, P2 ;  /* 0x000000ff0b0b7207 */ /* 0x004fe40001000000 */
[----:B------:R-:W-:Y:S01]  /*1550*/  @!P0 FMUL R11, R16, R17 ;  /* 0x00000011100b8220 */ /* 0x000fe20000400000 */
[----:B------:R-:W-:Y:S01]  /*1560*/  SEL R9, R9, RZ, P2 ;  /* 0x000000ff09097207 */ /* 0x000fe20001000000 */
[----:B------:R-:W-:Y:S01]  /*1570*/  @!P0 FMUL R9, R6, R5 ;  /* 0x0000000506098220 */ /* 0x000fe20000400000 */
[----:B------:R-:W-:Y:S01]  /*1580*/  SEL R10, R10, RZ, P2 ;  /* 0x000000ff0a0a7207 */ /* 0x000fe20001000000 */
[----:B------:R-:W-:Y:S01]  /*1590*/  @!P0 FMUL R10, R0, R7 ;  /* 0x00000007000a8220 */ /* 0x000fe20000400000 */
[----:B------:R-:W-:Y:S01]  /*15a0*/  SEL R8, R8, RZ, P2 ;  /* 0x000000ff08087207 */ /* 0x000fe20001000000 */
[----:B------:R-:W-:Y:S01]  /*15b0*/  FADD R16, -R19, R11 ;  /* 0x0000000b13107221 */ /* 0x000fe20000000100 */
[----:B------:R-:W-:Y:S01]  /*15c0*/  @!P0 FMUL R8, R3, R32 ;  /* 0x0000002003088220 */ /* 0x000fe20000400000 */
[C---:B------:R-:W-:Y:S01]  /*15d0*/  FADD R2, -R19.reuse, R9 ;  /* 0x0000000913027221 */ /* 0x040fe20000000100 */
[----:B------:R-:W-:Y:S01]  /*15e0*/  FADD R6, -R19, R10 ;  /* 0x0000000a13067221 */ /* 0x000fe20000000100 */
[----:B------:R-:W-:Y:S01]  /*15f0*/  FMUL R3, R25, R16 ;  /* 0x0000001019037220 */ /* 0x000fe20000400000 */
[----:B------:R-:W-:Y:S01]  /*1600*/  FADD R0, -R19, R8 ;  /* 0x0000000813007221 */ /* 0x000fe20000000100 */
[C---:B------:R-:W-:Y:S01]  /*1610*/  FMUL R2, R25.reuse, R2 ;  /* 0x0000000219027220 */ /* 0x040fe20000400000 */
[----:B------:R-:W-:Y:S01]  /*1620*/  FMUL R5, R25, R6 ;  /* 0x0000000619057220 */ /* 0x000fe20000400000 */
[--C-:B------:R-:W-:Y:S01]  /*1630*/  FFMA R3, R21, R3, R26.reuse ;  /* 0x0000000315037223 */ /* 0x100fe2000000001a */
[----:B------:R-:W-:Y:S01]  /*1640*/  FMUL R25, R25, R0 ;  /* 0x0000000019197220 */ /* 0x000fe20000400000 */
[C-C-:B------:R-:W-:Y:S01]  /*1650*/  FFMA R2, R21.reuse, R2, R26.reuse ;  /* 0x0000000215027223 */ /* 0x140fe2000000001a */
[----:B------:R-:W-:-:S02]  /*1660*/  FFMA R5, R21, R5, R26 ;  /* 0x0000000515057223 */ /* 0x000fc4000000001a */
[----:B------:R-:W-:Y:S01]  /*1670*/  FFMA R25, R21, R25, R26 ;  /* 0x0000001915197223 */ /* 0x000fe2000000001a */
[----:B------:R-:W-:Y:S02]  /*1680*/  FSETP.GEU.AND P6, PT, R3, RZ, PT ;  /* 0x000000ff0300720b */ /* 0x000fe40003fce000 */
[----:B------:R-:W-:Y:S02]  /*1690*/  FSETP.GEU.AND P0, PT, R5, RZ, PT ;  /* 0x000000ff0500720b */ /* 0x000fe40003f0e000 */
[----:B------:R-:W-:Y:S02]  /*16a0*/  SEL R7, R3, RZ, P6 ;  /* 0x000000ff03077207 */ /* 0x000fe40003000000 */
[----:B------:R-:W-:Y:S02]  /*16b0*/  FSETP.GEU.AND P1, PT, R2, RZ, PT ;  /* 0x000000ff0200720b */ /* 0x000fe40003f2e000 */
[----:B------:R-:W-:Y:S02]  /*16c0*/  FSETP.GEU.AND P2, PT, R25, RZ, PT ;  /* 0x000000ff1900720b */ /* 0x000fe40003f4e000 */
[----:B------:R-:W-:-:S02]  /*16d0*/  FSETP.GEU.AND P6, PT, R20, RZ, PT ;  /* 0x000000ff1400720b */ /* 0x000fc40003fce000 */
[----:B------:R-:W-:Y:S02]  /*16e0*/  SEL R6, R5, RZ, P0 ;  /* 0x000000ff05067207 */ /* 0x000fe40000000000 */
[----:B------:R-:W-:Y:S02]  /*16f0*/  SEL R5, R2, RZ, P1 ;  /* 0x000000ff02057207 */ /* 0x000fe40000800000 */
[----:B------:R-:W-:Y:S02]  /*1700*/  SEL R4, R25, RZ, P2 ;  /* 0x000000ff19047207 */ /* 0x000fe40001000000 */
[----:B------:R-:W-:Y:S02]  /*1710*/  SEL R17, R31, RZ, P4 ;  /* 0x000000ff1f117207 */ /* 0x000fe40002000000 */
[----:B------:R-:W-:Y:S02]  /*1720*/  SEL R16, R30, RZ, P5 ;  /* 0x000000ff1e107207 */ /* 0x000fe40002800000 */
[----:B------:R-:W-:Y:S01]  /*1730*/  SEL R19, R20, RZ, P6 ;  /* 0x000000ff14137207 */ /* 0x000fe20003000000 */
[----:B------:R-:W-:Y:S04]  /*1740*/  STG.E.128 desc[UR4][R28.64], R8 ;  /* 0x000000081c007986 */ /* 0x000fe8000c101d04 */
[----:B------:R-:W-:Y:S04]  /*1750*/  STG.E.128 desc[UR4][R22.64], R4 ;  /* 0x0000000416007986 */ /* 0x000fe8000c101d04 */
[----:B------:R-:W-:Y:S01]  /*1760*/  STG.E.128 desc[UR4][R22.64+0x800], R16 ;  /* 0x0008001016007986 */ /* 0x000fe2000c101d04 */
[----:B------:R-:W-:Y:S05]  /*1770*/  EXIT ;  /* 0x000000000000794d */ /* 0x000fea0003800000 */
.L_x_0:
[----:B------:R-:W-:-:S00]  /*1780*/  BRA `(.L_x_0) ;  /* 0xfffffffc00fc7947 */ /* 0x000fc0000383ffff */
[----:B------:R-:W-:-:S00]  /*1790*/  NOP ;  /* 0x0000000000007918 */ /* 0x000fc00000000000 */
        /* <DEDUP_REMOVED lines=14> */
.L_x_1:


//--------------------- .nv.global.init           --------------------------
	.section	.nv.global.init,"aw",@progbits
.nv.global.init:
	.type		_$_str,@object
	.size		_$_str,(_$_str_$_2 - _$_str)
_$_str:
        /*0000*/ 	.byte	0x5f, 0x5f, 0x43, 0x55, 0x44, 0x41, 0x5f, 0x46, 0x54, 0x5a, 0x00
	.type		_$_str_$_2,@object
	.size		_$_str_$_2,(.L_1 - _$_str_$_2)
_$_str_$_2:
        /*000b*/ 	.byte	0x5f, 0x5f, 0x43, 0x55, 0x44, 0x41, 0x5f, 0x50, 0x52, 0x45, 0x43, 0x5f, 0x53, 0x51, 0x52, 0x54
        /*001b*/ 	.byte	0x00
.L_1:


//--------------------- .nv.constant0.triton_poi_fused__native_batch_norm_legit_no_training_cat_relu_22 --------------------------
	.section	.nv.constant0.triton_poi_fused__native_batch_norm_legit_no_training_cat_relu_22,"a",@progbits
	.sectionflags	@""
	.align	4
.nv.constant0.triton_poi_fused__native_batch_norm_legit_no_training_cat_relu_22:
	.zero		612
